//
// Generated by NVIDIA NVVM Compiler
//
// Compiler Build ID: CL-36424714
// Cuda compilation tools, release 13.0, V13.0.88
// Based on NVVM 20.0.0
//

.version 9.0
.target sm_100
.address_size 64

	// .globl	_ZN3cub18CUB_300001_SM_10006detail11EmptyKernelIvEEvv
.global .align 1 .b8 _ZN41_INTERNAL_c6b0780b_4_k_cu_d1a8bdd9_1318894cuda3std3__45__cpo5beginE[1];
.global .align 1 .b8 _ZN41_INTERNAL_c6b0780b_4_k_cu_d1a8bdd9_1318894cuda3std3__45__cpo3endE[1];
.global .align 1 .b8 _ZN41_INTERNAL_c6b0780b_4_k_cu_d1a8bdd9_1318894cuda3std3__45__cpo6cbeginE[1];
.global .align 1 .b8 _ZN41_INTERNAL_c6b0780b_4_k_cu_d1a8bdd9_1318894cuda3std3__45__cpo4cendE[1];
.global .align 1 .b8 _ZN41_INTERNAL_c6b0780b_4_k_cu_d1a8bdd9_1318894cuda3std3__45__cpo6rbeginE[1];
.global .align 1 .b8 _ZN41_INTERNAL_c6b0780b_4_k_cu_d1a8bdd9_1318894cuda3std3__45__cpo4rendE[1];
.global .align 1 .b8 _ZN41_INTERNAL_c6b0780b_4_k_cu_d1a8bdd9_1318894cuda3std3__45__cpo7crbeginE[1];
.global .align 1 .b8 _ZN41_INTERNAL_c6b0780b_4_k_cu_d1a8bdd9_1318894cuda3std3__45__cpo5crendE[1];
.global .align 1 .b8 _ZN41_INTERNAL_c6b0780b_4_k_cu_d1a8bdd9_1318894cuda3std3__443_GLOBAL__N__c6b0780b_4_k_cu_d1a8bdd9_1318896ignoreE[1];
.global .align 1 .b8 _ZN41_INTERNAL_c6b0780b_4_k_cu_d1a8bdd9_1318894cuda3std3__419piecewise_constructE[1];
.global .align 1 .b8 _ZN41_INTERNAL_c6b0780b_4_k_cu_d1a8bdd9_1318894cuda3std3__48in_placeE[1];
.global .align 1 .b8 _ZN41_INTERNAL_c6b0780b_4_k_cu_d1a8bdd9_1318894cuda3std3__420unreachable_sentinelE[1];
.global .align 1 .b8 _ZN41_INTERNAL_c6b0780b_4_k_cu_d1a8bdd9_1318894cuda3std3__47nulloptE[1];
.global .align 1 .b8 _ZN41_INTERNAL_c6b0780b_4_k_cu_d1a8bdd9_1318894cuda3std3__48unexpectE[1];
.global .align 1 .b8 _ZN41_INTERNAL_c6b0780b_4_k_cu_d1a8bdd9_1318894cuda3std6ranges3__45__cpo4swapE[1];
.global .align 1 .b8 _ZN41_INTERNAL_c6b0780b_4_k_cu_d1a8bdd9_1318894cuda3std6ranges3__45__cpo9iter_moveE[1];
.global .align 1 .b8 _ZN41_INTERNAL_c6b0780b_4_k_cu_d1a8bdd9_1318894cuda3std6ranges3__45__cpo5beginE[1];
.global .align 1 .b8 _ZN41_INTERNAL_c6b0780b_4_k_cu_d1a8bdd9_1318894cuda3std6ranges3__45__cpo3endE[1];
.global .align 1 .b8 _ZN41_INTERNAL_c6b0780b_4_k_cu_d1a8bdd9_1318894cuda3std6ranges3__45__cpo6cbeginE[1];
.global .align 1 .b8 _ZN41_INTERNAL_c6b0780b_4_k_cu_d1a8bdd9_1318894cuda3std6ranges3__45__cpo4cendE[1];
.global .align 1 .b8 _ZN41_INTERNAL_c6b0780b_4_k_cu_d1a8bdd9_1318894cuda3std6ranges3__45__cpo7advanceE[1];
.global .align 1 .b8 _ZN41_INTERNAL_c6b0780b_4_k_cu_d1a8bdd9_1318894cuda3std6ranges3__45__cpo9iter_swapE[1];
.global .align 1 .b8 _ZN41_INTERNAL_c6b0780b_4_k_cu_d1a8bdd9_1318894cuda3std6ranges3__45__cpo4nextE[1];
.global .align 1 .b8 _ZN41_INTERNAL_c6b0780b_4_k_cu_d1a8bdd9_1318894cuda3std6ranges3__45__cpo4prevE[1];
.global .align 1 .b8 _ZN41_INTERNAL_c6b0780b_4_k_cu_d1a8bdd9_1318894cuda3std6ranges3__45__cpo4dataE[1];
.global .align 1 .b8 _ZN41_INTERNAL_c6b0780b_4_k_cu_d1a8bdd9_1318894cuda3std6ranges3__45__cpo5cdataE[1];
.global .align 1 .b8 _ZN41_INTERNAL_c6b0780b_4_k_cu_d1a8bdd9_1318894cuda3std6ranges3__45__cpo4sizeE[1];
.global .align 1 .b8 _ZN41_INTERNAL_c6b0780b_4_k_cu_d1a8bdd9_1318894cuda3std6ranges3__45__cpo5ssizeE[1];
.global .align 1 .b8 _ZN41_INTERNAL_c6b0780b_4_k_cu_d1a8bdd9_1318894cuda3std6ranges3__45__cpo8distanceE[1];
.global .align 1 .b8 _ZN41_INTERNAL_c6b0780b_4_k_cu_d1a8bdd9_1318896thrust24THRUST_300001_SM_1000_NS6system6detail10sequential3seqE[1];
.global .align 1 .b8 _ZN41_INTERNAL_c6b0780b_4_k_cu_d1a8bdd9_1318896thrust24THRUST_300001_SM_1000_NS12placeholders2_1E[1];
.global .align 1 .b8 _ZN41_INTERNAL_c6b0780b_4_k_cu_d1a8bdd9_1318896thrust24THRUST_300001_SM_1000_NS12placeholders2_2E[1];
.global .align 1 .b8 _ZN41_INTERNAL_c6b0780b_4_k_cu_d1a8bdd9_1318896thrust24THRUST_300001_SM_1000_NS12placeholders2_3E[1];
.global .align 1 .b8 _ZN41_INTERNAL_c6b0780b_4_k_cu_d1a8bdd9_1318896thrust24THRUST_300001_SM_1000_NS12placeholders2_4E[1];
.global .align 1 .b8 _ZN41_INTERNAL_c6b0780b_4_k_cu_d1a8bdd9_1318896thrust24THRUST_300001_SM_1000_NS12placeholders2_5E[1];
.global .align 1 .b8 _ZN41_INTERNAL_c6b0780b_4_k_cu_d1a8bdd9_1318896thrust24THRUST_300001_SM_1000_NS12placeholders2_6E[1];
.global .align 1 .b8 _ZN41_INTERNAL_c6b0780b_4_k_cu_d1a8bdd9_1318896thrust24THRUST_300001_SM_1000_NS12placeholders2_7E[1];
.global .align 1 .b8 _ZN41_INTERNAL_c6b0780b_4_k_cu_d1a8bdd9_1318896thrust24THRUST_300001_SM_1000_NS12placeholders2_8E[1];
.global .align 1 .b8 _ZN41_INTERNAL_c6b0780b_4_k_cu_d1a8bdd9_1318896thrust24THRUST_300001_SM_1000_NS12placeholders2_9E[1];
.global .align 1 .b8 _ZN41_INTERNAL_c6b0780b_4_k_cu_d1a8bdd9_1318896thrust24THRUST_300001_SM_1000_NS12placeholders3_10E[1];

.visible .entry _ZN3cub18CUB_300001_SM_10006detail11EmptyKernelIvEEvv()
{


	ret;

}


// ===== COMPILED SASS (sm_100) =====

	.target	sm_100

	.elftype	@"ET_EXEC"


//--------------------- .note.nv.tkinfo           --------------------------
	.section	.note.nv.tkinfo,"",@"SHT_NOTE"
	.sectionflags	@"SHF_NOTE_NV_TKINFO"
	.tkinfo
        /*0018*/ 	.word	0x00000002
        /*0030*/ 	.string	""
        /*0030*/ 	.string	"ptxas"
        /*0030*/ 	.string	"Cuda compilation tools, release 13.0, V13.0.88"
        /*0030*/ 	.string	"Build cuda_13.0.r13.0/compiler.36424714_0"
        /*0030*/ 	.string	"-arch sm_100 -m 64 "



//--------------------- .note.nv.cuinfo           --------------------------
	.section	.note.nv.cuinfo,"",@"SHT_NOTE"
	.sectionflags	@"SHF_NOTE_NV_CUINFO"
        /*0018*/ 	.short	0x0002
        /*001a*/ 	.short	0x0064
        /*001c*/ 	.short	0x0082
	.zero		2


//--------------------- .nv.info                  --------------------------
	.section	.nv.info,"",@"SHT_CUDA_INFO"
	.align	4


	//----- nvinfo : EIATTR_REGCOUNT
	.align		4
        /*0000*/ 	.byte	0x04, 0x2f
        /*0002*/ 	.short	(.L_41 - .L_40)
	.align		4
.L_40:
        /*0004*/ 	.word	index@(_ZN3cub18CUB_300001_SM_10006detail11EmptyKernelIvEEvv)
        /*0008*/ 	.word	0x00000004


	//----- nvinfo : EIATTR_FRAME_SIZE
	.align		4
.L_41:
        /*000c*/ 	.byte	0x04, 0x11
        /*000e*/ 	.short	(.L_43 - .L_42)
	.align		4
.L_42:
        /*0010*/ 	.word	index@(_ZN3cub18CUB_300001_SM_10006detail11EmptyKernelIvEEvv)
        /*0014*/ 	.word	0x00000000


	//----- nvinfo : EIATTR_MIN_STACK_SIZE
	.align		4
.L_43:
        /*0018*/ 	.byte	0x04, 0x12
        /*001a*/ 	.short	(.L_45 - .L_44)
	.align		4
.L_44:
        /*001c*/ 	.word	index@(_ZN3cub18CUB_300001_SM_10006detail11EmptyKernelIvEEvv)
        /*0020*/ 	.word	0x00000000
.L_45:


//--------------------- .nv.compat                --------------------------
	.section	.nv.compat,"",@"SHT_CUDA_COMPAT_INFO"
	.align	4
        /*0000*/ 	.byte	0x02, 0x09, 0x00, 0x00, 0x02, 0x02, 0x01, 0x00, 0x02, 0x05, 0x05, 0x00, 0x03, 0x07, 0x01, 0x01
        /*0010*/ 	.byte	0x02, 0x03, 0x00, 0x00, 0x02, 0x06, 0x01, 0x00, 0x04, 0x0b, 0x08, 0x00, 0x09, 0x00, 0x00, 0x00
        /*0020*/ 	.byte	0x00, 0x00, 0x00, 0x00


//--------------------- .nv.info._ZN3cub18CUB_300001_SM_10006detail11EmptyKernelIvEEvv --------------------------
	.section	.nv.info._ZN3cub18CUB_300001_SM_10006detail11EmptyKernelIvEEvv,"",@"SHT_CUDA_INFO"
	.sectionflags	@""
	.align	4


	//----- nvinfo : EIATTR_CUDA_API_VERSION
	.align		4
        /*0000*/ 	.byte	0x04, 0x37
        /*0002*/ 	.short	(.L_47 - .L_46)
.L_46:
        /*0004*/ 	.word	0x00000082


	//----- nvinfo : EIATTR_SPARSE_MMA_MASK
	.align		4
.L_47:
        /*0008*/ 	.byte	0x03, 0x50
        /*000a*/ 	.short	0x0000


	//----- nvinfo : EIATTR_MAXREG_COUNT
	.align		4
        /*000c*/ 	.byte	0x03, 0x1b
        /*000e*/ 	.short	0x00ff


	//----- nvinfo : EIATTR_MERCURY_ISA_VERSION
	.align		4
        /*0010*/ 	.byte	0x03, 0x5f
        /*0012*/ 	.short	0x0101


	//----- nvinfo : EIATTR_VRC_CTA_INIT_COUNT
	.align		4
        /*0014*/ 	.byte	0x02, 0x4a
	.zero		1
	.zero		1


	//----- nvinfo : EIATTR_EXIT_INSTR_OFFSETS
	.align		4
        /*0018*/ 	.byte	0x04, 0x1c
        /*001a*/ 	.short	(.L_49 - .L_48)


	//   ....[0]....
.L_48:
        /*001c*/ 	.word	0x00000010


	//----- nvinfo : EIATTR_SW_WAR
	.align		4
.L_49:
        /*0020*/ 	.byte	0x04, 0x36
        /*0022*/ 	.short	(.L_51 - .L_50)
.L_50:
        /*0024*/ 	.word	0x00000008
.L_51:


//--------------------- .nv.callgraph             --------------------------
	.section	.nv.callgraph,"",@"SHT_CUDA_CALLGRAPH"
	.align	4
	.sectionentsize	8
	.align		4
        /*0000*/ 	.word	0x00000000
	.align		4
        /*0004*/ 	.word	0xffffffff
	.align		4
        /*0008*/ 	.word	0x00000000
	.align		4
        /*000c*/ 	.word	0xfffffffe
	.align		4
        /*0010*/ 	.word	0x00000000
	.align		4
        /*0014*/ 	.word	0xfffffffd
	.align		4
        /*0018*/ 	.word	0x00000000
	.align		4
        /*001c*/ 	.word	0xfffffffc


//--------------------- .nv.constant4             --------------------------
	.section	.nv.constant4,"a",@progbits
	.align	8
	.align		8
.nv.constant4:
        /*0000*/ 	.dword	_ZN41_INTERNAL_c6b0780b_4_k_cu_d1a8bdd9_1321404cuda3std3__45__cpo5beginE
	.align		8
        /*0008*/ 	.dword	_ZN41_INTERNAL_c6b0780b_4_k_cu_d1a8bdd9_1321404cuda3std3__45__cpo3endE
	.align		8
        /*0010*/ 	.dword	_ZN41_INTERNAL_c6b0780b_4_k_cu_d1a8bdd9_1321404cuda3std3__45__cpo6cbeginE
	.align		8
        /*0018*/ 	.dword	_ZN41_INTERNAL_c6b0780b_4_k_cu_d1a8bdd9_1321404cuda3std3__45__cpo4cendE
	.align		8
        /*0020*/ 	.dword	_ZN41_INTERNAL_c6b0780b_4_k_cu_d1a8bdd9_1321404cuda3std3__45__cpo6rbeginE
	.align		8
        /*0028*/ 	.dword	_ZN41_INTERNAL_c6b0780b_4_k_cu_d1a8bdd9_1321404cuda3std3__45__cpo4rendE
	.align		8
        /*0030*/ 	.dword	_ZN41_INTERNAL_c6b0780b_4_k_cu_d1a8bdd9_1321404cuda3std3__45__cpo7crbeginE
	.align		8
        /*0038*/ 	.dword	_ZN41_INTERNAL_c6b0780b_4_k_cu_d1a8bdd9_1321404cuda3std3__45__cpo5crendE
	.align		8
        /*0040*/ 	.dword	_ZN41_INTERNAL_c6b0780b_4_k_cu_d1a8bdd9_1321404cuda3std3__443_GLOBAL__N__c6b0780b_4_k_cu_d1a8bdd9_1321406ignoreE
	.align		8
        /*0048*/ 	.dword	_ZN41_INTERNAL_c6b0780b_4_k_cu_d1a8bdd9_1321404cuda3std3__419piecewise_constructE
	.align		8
        /*0050*/ 	.dword	_ZN41_INTERNAL_c6b0780b_4_k_cu_d1a8bdd9_1321404cuda3std3__48in_placeE
	.align		8
        /*0058*/ 	.dword	_ZN41_INTERNAL_c6b0780b_4_k_cu_d1a8bdd9_1321404cuda3std3__420unreachable_sentinelE
	.align		8
        /*0060*/ 	.dword	_ZN41_INTERNAL_c6b0780b_4_k_cu_d1a8bdd9_1321404cuda3std3__47nulloptE
	.align		8
        /*0068*/ 	.dword	_ZN41_INTERNAL_c6b0780b_4_k_cu_d1a8bdd9_1321404cuda3std3__48unexpectE
	.align		8
        /*0070*/ 	.dword	_ZN41_INTERNAL_c6b0780b_4_k_cu_d1a8bdd9_1321404cuda3std6ranges3__45__cpo4swapE
	.align		8
        /*0078*/ 	.dword	_ZN41_INTERNAL_c6b0780b_4_k_cu_d1a8bdd9_1321404cuda3std6ranges3__45__cpo9iter_moveE
	.align		8
        /*0080*/ 	.dword	_ZN41_INTERNAL_c6b0780b_4_k_cu_d1a8bdd9_1321404cuda3std6ranges3__45__cpo5beginE
	.align		8
        /*0088*/ 	.dword	_ZN41_INTERNAL_c6b0780b_4_k_cu_d1a8bdd9_1321404cuda3std6ranges3__45__cpo3endE
	.align		8
        /*0090*/ 	.dword	_ZN41_INTERNAL_c6b0780b_4_k_cu_d1a8bdd9_1321404cuda3std6ranges3__45__cpo6cbeginE
	.align		8
        /*0098*/ 	.dword	_ZN41_INTERNAL_c6b0780b_4_k_cu_d1a8bdd9_1321404cuda3std6ranges3__45__cpo4cendE
	.align		8
        /*00a0*/ 	.dword	_ZN41_INTERNAL_c6b0780b_4_k_cu_d1a8bdd9_1321404cuda3std6ranges3__45__cpo7advanceE
	.align		8
        /*00a8*/ 	.dword	_ZN41_INTERNAL_c6b0780b_4_k_cu_d1a8bdd9_1321404cuda3std6ranges3__45__cpo9iter_swapE
	.align		8
        /*00b0*/ 	.dword	_ZN41_INTERNAL_c6b0780b_4_k_cu_d1a8bdd9_1321404cuda3std6ranges3__45__cpo4nextE
	.align		8
        /*00b8*/ 	.dword	_ZN41_INTERNAL_c6b0780b_4_k_cu_d1a8bdd9_1321404cuda3std6ranges3__45__cpo4prevE
	.align		8
        /*00c0*/ 	.dword	_ZN41_INTERNAL_c6b0780b_4_k_cu_d1a8bdd9_1321404cuda3std6ranges3__45__cpo4dataE
	.align		8
        /*00c8*/ 	.dword	_ZN41_INTERNAL_c6b0780b_4_k_cu_d1a8bdd9_1321404cuda3std6ranges3__45__cpo5cdataE
	.align		8
        /*00d0*/ 	.dword	_ZN41_INTERNAL_c6b0780b_4_k_cu_d1a8bdd9_1321404cuda3std6ranges3__45__cpo4sizeE
	.align		8
        /*00d8*/ 	.dword	_ZN41_INTERNAL_c6b0780b_4_k_cu_d1a8bdd9_1321404cuda3std6ranges3__45__cpo5ssizeE
	.align		8
        /*00e0*/ 	.dword	_ZN41_INTERNAL_c6b0780b_4_k_cu_d1a8bdd9_1321404cuda3std6ranges3__45__cpo8distanceE
	.align		8
        /*00e8*/ 	.dword	_ZN41_INTERNAL_c6b0780b_4_k_cu_d1a8bdd9_1321406thrust24THRUST_300001_SM_1000_NS6system6detail10sequential3seqE
	.align		8
        /*00f0*/ 	.dword	_ZN41_INTERNAL_c6b0780b_4_k_cu_d1a8bdd9_1321406thrust24THRUST_300001_SM_1000_NS12placeholders2_1E
	.align		8
        /*00f8*/ 	.dword	_ZN41_INTERNAL_c6b0780b_4_k_cu_d1a8bdd9_1321406thrust24THRUST_300001_SM_1000_NS12placeholders2_2E
	.align		8
        /*0100*/ 	.dword	_ZN41_INTERNAL_c6b0780b_4_k_cu_d1a8bdd9_1321406thrust24THRUST_300001_SM_1000_NS12placeholders2_3E
	.align		8
        /*0108*/ 	.dword	_ZN41_INTERNAL_c6b0780b_4_k_cu_d1a8bdd9_1321406thrust24THRUST_300001_SM_1000_NS12placeholders2_4E
	.align		8
        /*0110*/ 	.dword	_ZN41_INTERNAL_c6b0780b_4_k_cu_d1a8bdd9_1321406thrust24THRUST_300001_SM_1000_NS12placeholders2_5E
	.align		8
        /*0118*/ 	.dword	_ZN41_INTERNAL_c6b0780b_4_k_cu_d1a8bdd9_1321406thrust24THRUST_300001_SM_1000_NS12placeholders2_6E
	.align		8
        /*0120*/ 	.dword	_ZN41_INTERNAL_c6b0780b_4_k_cu_d1a8bdd9_1321406thrust24THRUST_300001_SM_1000_NS12placeholders2_7E
	.align		8
        /*0128*/ 	.dword	_ZN41_INTERNAL_c6b0780b_4_k_cu_d1a8bdd9_1321406thrust24THRUST_300001_SM_1000_NS12placeholders2_8E
	.align		8
        /*0130*/ 	.dword	_ZN41_INTERNAL_c6b0780b_4_k_cu_d1a8bdd9_1321406thrust24THRUST_300001_SM_1000_NS12placeholders2_9E
	.align		8
        /*0138*/ 	.dword	_ZN41_INTERNAL_c6b0780b_4_k_cu_d1a8bdd9_1321406thrust24THRUST_300001_SM_1000_NS12placeholders3_10E


//--------------------- .text._ZN3cub18CUB_300001_SM_10006detail11EmptyKernelIvEEvv --------------------------
	.section	.text._ZN3cub18CUB_300001_SM_10006detail11EmptyKernelIvEEvv,"ax",@progbits
	.align	128
        .global         _ZN3cub18CUB_300001_SM_10006detail11EmptyKernelIvEEvv
        .type           _ZN3cub18CUB_300001_SM_10006detail11EmptyKernelIvEEvv,@function
        .size           _ZN3cub18CUB_300001_SM_10006detail11EmptyKernelIvEEvv,(.L_x_1 - _ZN3cub18CUB_300001_SM_10006detail11EmptyKernelIvEEvv)
        .other          _ZN3cub18CUB_300001_SM_10006detail11EmptyKernelIvEEvv,@"STO_CUDA_ENTRY STV_DEFAULT"
_ZN3cub18CUB_300001_SM_10006detail11EmptyKernelIvEEvv:
.text._ZN3cub18CUB_300001_SM_10006detail11EmptyKernelIvEEvv:
[----:B------:R-:W-:Y:S01]  /*0000*/  LDC R1, c[0x0][0x37c] ;  /* 0x0000df00ff017b82 */ /* 0x000fe20000000800 */
[----:B------:R-:W-:Y:S05]  /*0010*/  EXIT ;  /* 0x000000000000794d */ /* 0x000fea0003800000 */
.L_x_0:
[----:B------:R-:W-:-:S00]  /*0020*/  BRA `(.L_x_0) ;  /* 0xfffffffc00fc7947 */ /* 0x000fc0000383ffff */
[----:B------:R-:W-:-:S00]  /*0030*/  NOP ;  /* 0x0000000000007918 */ /* 0x000fc00000000000 */
        /* <DEDUP_REMOVED lines=12> */
.L_x_1:


//--------------------- .nv.shared.reserved.0     --------------------------
	.section	.nv.shared.reserved.0,"aw",@nobits
	.weak		__nv_reservedSMEM_offset_0_alias
	.size		__nv_reservedSMEM_offset_0_alias, 0, 64
	.other		__nv_reservedSMEM_offset_0_alias,@"STO_CUDA_RESERVED_SHARED STV_DEFAULT"
__nv_reservedSMEM_offset_0_alias:
	.zero		0
	.zero		64


//--------------------- .nv.global                --------------------------
	.section	.nv.global,"aw",@nobits
.nv.global:
	.type		_ZN41_INTERNAL_c6b0780b_4_k_cu_d1a8bdd9_1321406thrust24THRUST_300001_SM_1000_NS12placeholders2_5E,@object
	.size		_ZN41_INTERNAL_c6b0780b_4_k_cu_d1a8bdd9_1321406thrust24THRUST_300001_SM_1000_NS12placeholders2_5E,(_ZN41_INTERNAL_c6b0780b_4_k_cu_d1a8bdd9_1321404cuda3std3__45__cpo6cbeginE - _ZN41_INTERNAL_c6b0780b_4_k_cu_d1a8bdd9_1321406thrust24THRUST_300001_SM_1000_NS12placeholders2_5E)
_ZN41_INTERNAL_c6b0780b_4_k_cu_d1a8bdd9_1321406thrust24THRUST_300001_SM_1000_NS12placeholders2_5E:
	.zero		1
	.type		_ZN41_INTERNAL_c6b0780b_4_k_cu_d1a8bdd9_1321404cuda3std3__45__cpo6cbeginE,@object
	.size		_ZN41_INTERNAL_c6b0780b_4_k_cu_d1a8bdd9_1321404cuda3std3__45__cpo6cbeginE,(_ZN41_INTERNAL_c6b0780b_4_k_cu_d1a8bdd9_1321404cuda3std6ranges3__45__cpo6cbeginE - _ZN41_INTERNAL_c6b0780b_4_k_cu_d1a8bdd9_1321404cuda3std3__45__cpo6cbeginE)
_ZN41_INTERNAL_c6b0780b_4_k_cu_d1a8bdd9_1321404cuda3std3__45__cpo6cbeginE:
	.zero		1
	.type		_ZN41_INTERNAL_c6b0780b_4_k_cu_d1a8bdd9_1321404cuda3std6ranges3__45__cpo6cbeginE,@object
	.size		_ZN41_INTERNAL_c6b0780b_4_k_cu_d1a8bdd9_1321404cuda3std6ranges3__45__cpo6cbeginE,(_ZN41_INTERNAL_c6b0780b_4_k_cu_d1a8bdd9_1321404cuda3std3__48in_placeE - _ZN41_INTERNAL_c6b0780b_4_k_cu_d1a8bdd9_1321404cuda3std6ranges3__45__cpo6cbeginE)
_ZN41_INTERNAL_c6b0780b_4_k_cu_d1a8bdd9_1321404cuda3std6ranges3__45__cpo6cbeginE:
	.zero		1
	.type		_ZN41_INTERNAL_c6b0780b_4_k_cu_d1a8bdd9_1321404cuda3std3__48in_placeE,@object
	.size		_ZN41_INTERNAL_c6b0780b_4_k_cu_d1a8bdd9_1321404cuda3std3__48in_placeE,(_ZN41_INTERNAL_c6b0780b_4_k_cu_d1a8bdd9_1321404cuda3std6ranges3__45__cpo4sizeE - _ZN41_INTERNAL_c6b0780b_4_k_cu_d1a8bdd9_1321404cuda3std3__48in_placeE)
_ZN41_INTERNAL_c6b0780b_4_k_cu_d1a8bdd9_1321404cuda3std3__48in_placeE:
	.zero		1
	.type		_ZN41_INTERNAL_c6b0780b_4_k_cu_d1a8bdd9_1321404cuda3std6ranges3__45__cpo4sizeE,@object
	.size		_ZN41_INTERNAL_c6b0780b_4_k_cu_d1a8bdd9_1321404cuda3std6ranges3__45__cpo4sizeE,(_ZN41_INTERNAL_c6b0780b_4_k_cu_d1a8bdd9_1321406thrust24THRUST_300001_SM_1000_NS12placeholders2_9E - _ZN41_INTERNAL_c6b0780b_4_k_cu_d1a8bdd9_1321404cuda3std6ranges3__45__cpo4sizeE)
_ZN41_INTERNAL_c6b0780b_4_k_cu_d1a8bdd9_1321404cuda3std6ranges3__45__cpo4sizeE:
	.zero		1
	.type		_ZN41_INTERNAL_c6b0780b_4_k_cu_d1a8bdd9_1321406thrust24THRUST_300001_SM_1000_NS12placeholders2_9E,@object
	.size		_ZN41_INTERNAL_c6b0780b_4_k_cu_d1a8bdd9_1321406thrust24THRUST_300001_SM_1000_NS12placeholders2_9E,(_ZN41_INTERNAL_c6b0780b_4_k_cu_d1a8bdd9_1321404cuda3std3__45__cpo7crbeginE - _ZN41_INTERNAL_c6b0780b_4_k_cu_d1a8bdd9_1321406thrust24THRUST_300001_SM_1000_NS12placeholders2_9E)
_ZN41_INTERNAL_c6b0780b_4_k_cu_d1a8bdd9_1321406thrust24THRUST_300001_SM_1000_NS12placeholders2_9E:
	.zero		1
	.type		_ZN41_INTERNAL_c6b0780b_4_k_cu_d1a8bdd9_1321404cuda3std3__45__cpo7crbeginE,@object
	.size		_ZN41_INTERNAL_c6b0780b_4_k_cu_d1a8bdd9_1321404cuda3std3__45__cpo7crbeginE,(_ZN41_INTERNAL_c6b0780b_4_k_cu_d1a8bdd9_1321404cuda3std6ranges3__45__cpo4nextE - _ZN41_INTERNAL_c6b0780b_4_k_cu_d1a8bdd9_1321404cuda3std3__45__cpo7crbeginE)
_ZN41_INTERNAL_c6b0780b_4_k_cu_d1a8bdd9_1321404cuda3std3__45__cpo7crbeginE:
	.zero		1
	.type		_ZN41_INTERNAL_c6b0780b_4_k_cu_d1a8bdd9_1321404cuda3std6ranges3__45__cpo4nextE,@object
	.size		_ZN41_INTERNAL_c6b0780b_4_k_cu_d1a8bdd9_1321404cuda3std6ranges3__45__cpo4nextE,(_ZN41_INTERNAL_c6b0780b_4_k_cu_d1a8bdd9_1321404cuda3std6ranges3__45__cpo4swapE - _ZN41_INTERNAL_c6b0780b_4_k_cu_d1a8bdd9_1321404cuda3std6ranges3__45__cpo4nextE)
_ZN41_INTERNAL_c6b0780b_4_k_cu_d1a8bdd9_1321404cuda3std6ranges3__45__cpo4nextE:
	.zero		1
	.type		_ZN41_INTERNAL_c6b0780b_4_k_cu_d1a8bdd9_1321404cuda3std6ranges3__45__cpo4swapE,@object
	.size		_ZN41_INTERNAL_c6b0780b_4_k_cu_d1a8bdd9_1321404cuda3std6ranges3__45__cpo4swapE,(_ZN41_INTERNAL_c6b0780b_4_k_cu_d1a8bdd9_1321406thrust24THRUST_300001_SM_1000_NS12placeholders2_1E - _ZN41_INTERNAL_c6b0780b_4_k_cu_d1a8bdd9_1321404cuda3std6ranges3__45__cpo4swapE)
_ZN41_INTERNAL_c6b0780b_4_k_cu_d1a8bdd9_1321404cuda3std6ranges3__45__cpo4swapE:
	.zero		1
	.type		_ZN41_INTERNAL_c6b0780b_4_k_cu_d1a8bdd9_1321406thrust24THRUST_300001_SM_1000_NS12placeholders2_1E,@object
	.size		_ZN41_INTERNAL_c6b0780b_4_k_cu_d1a8bdd9_1321406thrust24THRUST_300001_SM_1000_NS12placeholders2_1E,(_ZN41_INTERNAL_c6b0780b_4_k_cu_d1a8bdd9_1321406thrust24THRUST_300001_SM_1000_NS12placeholders2_3E - _ZN41_INTERNAL_c6b0780b_4_k_cu_d1a8bdd9_1321406thrust24THRUST_300001_SM_1000_NS12placeholders2_1E)
_ZN41_INTERNAL_c6b0780b_4_k_cu_d1a8bdd9_1321406thrust24THRUST_300001_SM_1000_NS12placeholders2_1E:
	.zero		1
	.type		_ZN41_INTERNAL_c6b0780b_4_k_cu_d1a8bdd9_1321406thrust24THRUST_300001_SM_1000_NS12placeholders2_3E,@object
	.size		_ZN41_INTERNAL_c6b0780b_4_k_cu_d1a8bdd9_1321406thrust24THRUST_300001_SM_1000_NS12placeholders2_3E,(_ZN41_INTERNAL_c6b0780b_4_k_cu_d1a8bdd9_1321404cuda3std3__45__cpo5beginE - _ZN41_INTERNAL_c6b0780b_4_k_cu_d1a8bdd9_1321406thrust24THRUST_300001_SM_1000_NS12placeholders2_3E)
_ZN41_INTERNAL_c6b0780b_4_k_cu_d1a8bdd9_1321406thrust24THRUST_300001_SM_1000_NS12placeholders2_3E:
	.zero		1
	.type		_ZN41_INTERNAL_c6b0780b_4_k_cu_d1a8bdd9_1321404cuda3std3__45__cpo5beginE,@object
	.size		_ZN41_INTERNAL_c6b0780b_4_k_cu_d1a8bdd9_1321404cuda3std3__45__cpo5beginE,(_ZN41_INTERNAL_c6b0780b_4_k_cu_d1a8bdd9_1321404cuda3std6ranges3__45__cpo5beginE - _ZN41_INTERNAL_c6b0780b_4_k_cu_d1a8bdd9_1321404cuda3std3__45__cpo5beginE)
_ZN41_INTERNAL_c6b0780b_4_k_cu_d1a8bdd9_1321404cuda3std3__45__cpo5beginE:
	.zero		1
	.type		_ZN41_INTERNAL_c6b0780b_4_k_cu_d1a8bdd9_1321404cuda3std6ranges3__45__cpo5beginE,@object
	.size		_ZN41_INTERNAL_c6b0780b_4_k_cu_d1a8bdd9_1321404cuda3std6ranges3__45__cpo5beginE,(_ZN41_INTERNAL_c6b0780b_4_k_cu_d1a8bdd9_1321404cuda3std3__443_GLOBAL__N__c6b0780b_4_k_cu_d1a8bdd9_1321406ignoreE - _ZN41_INTERNAL_c6b0780b_4_k_cu_d1a8bdd9_1321404cuda3std6ranges3__45__cpo5beginE)
_ZN41_INTERNAL_c6b0780b_4_k_cu_d1a8bdd9_1321404cuda3std6ranges3__45__cpo5beginE:
	.zero		1
	.type		_ZN41_INTERNAL_c6b0780b_4_k_cu_d1a8bdd9_1321404cuda3std3__443_GLOBAL__N__c6b0780b_4_k_cu_d1a8bdd9_1321406ignoreE,@object
	.size		_ZN41_INTERNAL_c6b0780b_4_k_cu_d1a8bdd9_1321404cuda3std3__443_GLOBAL__N__c6b0780b_4_k_cu_d1a8bdd9_1321406ignoreE,(_ZN41_INTERNAL_c6b0780b_4_k_cu_d1a8bdd9_1321404cuda3std6ranges3__45__cpo4dataE - _ZN41_INTERNAL_c6b0780b_4_k_cu_d1a8bdd9_1321404cuda3std3__443_GLOBAL__N__c6b0780b_4_k_cu_d1a8bdd9_1321406ignoreE)
_ZN41_INTERNAL_c6b0780b_4_k_cu_d1a8bdd9_1321404cuda3std3__443_GLOBAL__N__c6b0780b_4_k_cu_d1a8bdd9_1321406ignoreE:
	.zero		1
	.type		_ZN41_INTERNAL_c6b0780b_4_k_cu_d1a8bdd9_1321404cuda3std6ranges3__45__cpo4dataE,@object
	.size		_ZN41_INTERNAL_c6b0780b_4_k_cu_d1a8bdd9_1321404cuda3std6ranges3__45__cpo4dataE,(_ZN41_INTERNAL_c6b0780b_4_k_cu_d1a8bdd9_1321406thrust24THRUST_300001_SM_1000_NS12placeholders2_7E - _ZN41_INTERNAL_c6b0780b_4_k_cu_d1a8bdd9_1321404cuda3std6ranges3__45__cpo4dataE)
_ZN41_INTERNAL_c6b0780b_4_k_cu_d1a8bdd9_1321404cuda3std6ranges3__45__cpo4dataE:
	.zero		1
	.type		_ZN41_INTERNAL_c6b0780b_4_k_cu_d1a8bdd9_1321406thrust24THRUST_300001_SM_1000_NS12placeholders2_7E,@object
	.size		_ZN41_INTERNAL_c6b0780b_4_k_cu_d1a8bdd9_1321406thrust24THRUST_300001_SM_1000_NS12placeholders2_7E,(_ZN41_INTERNAL_c6b0780b_4_k_cu_d1a8bdd9_1321404cuda3std3__45__cpo6rbeginE - _ZN41_INTERNAL_c6b0780b_4_k_cu_d1a8bdd9_1321406thrust24THRUST_300001_SM_1000_NS12placeholders2_7E)
_ZN41_INTERNAL_c6b0780b_4_k_cu_d1a8bdd9_1321406thrust24THRUST_300001_SM_1000_NS12placeholders2_7E:
	.zero		1
	.type		_ZN41_INTERNAL_c6b0780b_4_k_cu_d1a8bdd9_1321404cuda3std3__45__cpo6rbeginE,@object
	.size		_ZN41_INTERNAL_c6b0780b_4_k_cu_d1a8bdd9_1321404cuda3std3__45__cpo6rbeginE,(_ZN41_INTERNAL_c6b0780b_4_k_cu_d1a8bdd9_1321404cuda3std6ranges3__45__cpo7advanceE - _ZN41_INTERNAL_c6b0780b_4_k_cu_d1a8bdd9_1321404cuda3std3__45__cpo6rbeginE)
_ZN41_INTERNAL_c6b0780b_4_k_cu_d1a8bdd9_1321404cuda3std3__45__cpo6rbeginE:
	.zero		1
	.type		_ZN41_INTERNAL_c6b0780b_4_k_cu_d1a8bdd9_1321404cuda3std6ranges3__45__cpo7advanceE,@object
	.size		_ZN41_INTERNAL_c6b0780b_4_k_cu_d1a8bdd9_1321404cuda3std6ranges3__45__cpo7advanceE,(_ZN41_INTERNAL_c6b0780b_4_k_cu_d1a8bdd9_1321404cuda3std3__47nulloptE - _ZN41_INTERNAL_c6b0780b_4_k_cu_d1a8bdd9_1321404cuda3std6ranges3__45__cpo7advanceE)
_ZN41_INTERNAL_c6b0780b_4_k_cu_d1a8bdd9_1321404cuda3std6ranges3__45__cpo7advanceE:
	.zero		1
	.type		_ZN41_INTERNAL_c6b0780b_4_k_cu_d1a8bdd9_1321404cuda3std3__47nulloptE,@object
	.size		_ZN41_INTERNAL_c6b0780b_4_k_cu_d1a8bdd9_1321404cuda3std3__47nulloptE,(_ZN41_INTERNAL_c6b0780b_4_k_cu_d1a8bdd9_1321404cuda3std6ranges3__45__cpo8distanceE - _ZN41_INTERNAL_c6b0780b_4_k_cu_d1a8bdd9_1321404cuda3std3__47nulloptE)
_ZN41_INTERNAL_c6b0780b_4_k_cu_d1a8bdd9_1321404cuda3std3__47nulloptE:
	.zero		1
	.type		_ZN41_INTERNAL_c6b0780b_4_k_cu_d1a8bdd9_1321404cuda3std6ranges3__45__cpo8distanceE,@object
	.size		_ZN41_INTERNAL_c6b0780b_4_k_cu_d1a8bdd9_1321404cuda3std6ranges3__45__cpo8distanceE,(_ZN41_INTERNAL_c6b0780b_4_k_cu_d1a8bdd9_1321406thrust24THRUST_300001_SM_1000_NS12placeholders2_6E - _ZN41_INTERNAL_c6b0780b_4_k_cu_d1a8bdd9_1321404cuda3std6ranges3__45__cpo8distanceE)
_ZN41_INTERNAL_c6b0780b_4_k_cu_d1a8bdd9_1321404cuda3std6ranges3__45__cpo8distanceE:
	.zero		1
	.type		_ZN41_INTERNAL_c6b0780b_4_k_cu_d1a8bdd9_1321406thrust24THRUST_300001_SM_1000_NS12placeholders2_6E,@object
	.size		_ZN41_INTERNAL_c6b0780b_4_k_cu_d1a8bdd9_1321406thrust24THRUST_300001_SM_1000_NS12placeholders2_6E,(_ZN41_INTERNAL_c6b0780b_4_k_cu_d1a8bdd9_1321404cuda3std3__45__cpo4cendE - _ZN41_INTERNAL_c6b0780b_4_k_cu_d1a8bdd9_1321406thrust24THRUST_300001_SM_1000_NS12placeholders2_6E)
_ZN41_INTERNAL_c6b0780b_4_k_cu_d1a8bdd9_1321406thrust24THRUST_300001_SM_1000_NS12placeholders2_6E:
	.zero		1
	.type		_ZN41_INTERNAL_c6b0780b_4_k_cu_d1a8bdd9_1321404cuda3std3__45__cpo4cendE,@object
	.size		_ZN41_INTERNAL_c6b0780b_4_k_cu_d1a8bdd9_1321404cuda3std3__45__cpo4cendE,(_ZN41_INTERNAL_c6b0780b_4_k_cu_d1a8bdd9_1321404cuda3std6ranges3__45__cpo4cendE - _ZN41_INTERNAL_c6b0780b_4_k_cu_d1a8bdd9_1321404cuda3std3__45__cpo4cendE)
_ZN41_INTERNAL_c6b0780b_4_k_cu_d1a8bdd9_1321404cuda3std3__45__cpo4cendE:
	.zero		1
	.type		_ZN41_INTERNAL_c6b0780b_4_k_cu_d1a8bdd9_1321404cuda3std6ranges3__45__cpo4cendE,@object
	.size		_ZN41_INTERNAL_c6b0780b_4_k_cu_d1a8bdd9_1321404cuda3std6ranges3__45__cpo4cendE,(_ZN41_INTERNAL_c6b0780b_4_k_cu_d1a8bdd9_1321404cuda3std3__420unreachable_sentinelE - _ZN41_INTERNAL_c6b0780b_4_k_cu_d1a8bdd9_1321404cuda3std6ranges3__45__cpo4cendE)
_ZN41_INTERNAL_c6b0780b_4_k_cu_d1a8bdd9_1321404cuda3std6ranges3__45__cpo4cendE:
	.zero		1
	.type		_ZN41_INTERNAL_c6b0780b_4_k_cu_d1a8bdd9_1321404cuda3std3__420unreachable_sentinelE,@object
	.size		_ZN41_INTERNAL_c6b0780b_4_k_cu_d1a8bdd9_1321404cuda3std3__420unreachable_sentinelE,(_ZN41_INTERNAL_c6b0780b_4_k_cu_d1a8bdd9_1321404cuda3std6ranges3__45__cpo5ssizeE - _ZN41_INTERNAL_c6b0780b_4_k_cu_d1a8bdd9_1321404cuda3std3__420unreachable_sentinelE)
_ZN41_INTERNAL_c6b0780b_4_k_cu_d1a8bdd9_1321404cuda3std3__420unreachable_sentinelE:
	.zero		1
	.type		_ZN41_INTERNAL_c6b0780b_4_k_cu_d1a8bdd9_1321404cuda3std6ranges3__45__cpo5ssizeE,@object
	.size		_ZN41_INTERNAL_c6b0780b_4_k_cu_d1a8bdd9_1321404cuda3std6ranges3__45__cpo5ssizeE,(_ZN41_INTERNAL_c6b0780b_4_k_cu_d1a8bdd9_1321406thrust24THRUST_300001_SM_1000_NS12placeholders3_10E - _ZN41_INTERNAL_c6b0780b_4_k_cu_d1a8bdd9_1321404cuda3std6ranges3__45__cpo5ssizeE)
_ZN41_INTERNAL_c6b0780b_4_k_cu_d1a8bdd9_1321404cuda3std6ranges3__45__cpo5ssizeE:
	.zero		1
	.type		_ZN41_INTERNAL_c6b0780b_4_k_cu_d1a8bdd9_1321406thrust24THRUST_300001_SM_1000_NS12placeholders3_10E,@object
	.size		_ZN41_INTERNAL_c6b0780b_4_k_cu_d1a8bdd9_1321406thrust24THRUST_300001_SM_1000_NS12placeholders3_10E,(_ZN41_INTERNAL_c6b0780b_4_k_cu_d1a8bdd9_1321404cuda3std3__45__cpo5crendE - _ZN41_INTERNAL_c6b0780b_4_k_cu_d1a8bdd9_1321406thrust24THRUST_300001_SM_1000_NS12placeholders3_10E)
_ZN41_INTERNAL_c6b0780b_4_k_cu_d1a8bdd9_1321406thrust24THRUST_300001_SM_1000_NS12placeholders3_10E:
	.zero		1
	.type		_ZN41_INTERNAL_c6b0780b_4_k_cu_d1a8bdd9_1321404cuda3std3__45__cpo5crendE,@object
	.size		_ZN41_INTERNAL_c6b0780b_4_k_cu_d1a8bdd9_1321404cuda3std3__45__cpo5crendE,(_ZN41_INTERNAL_c6b0780b_4_k_cu_d1a8bdd9_1321404cuda3std6ranges3__45__cpo4prevE - _ZN41_INTERNAL_c6b0780b_4_k_cu_d1a8bdd9_1321404cuda3std3__45__cpo5crendE)
_ZN41_INTERNAL_c6b0780b_4_k_cu_d1a8bdd9_1321404cuda3std3__45__cpo5crendE:
	.zero		1
	.type		_ZN41_INTERNAL_c6b0780b_4_k_cu_d1a8bdd9_1321404cuda3std6ranges3__45__cpo4prevE,@object
	.size		_ZN41_INTERNAL_c6b0780b_4_k_cu_d1a8bdd9_1321404cuda3std6ranges3__45__cpo4prevE,(_ZN41_INTERNAL_c6b0780b_4_k_cu_d1a8bdd9_1321404cuda3std6ranges3__45__cpo9iter_moveE - _ZN41_INTERNAL_c6b0780b_4_k_cu_d1a8bdd9_1321404cuda3std6ranges3__45__cpo4prevE)
_ZN41_INTERNAL_c6b0780b_4_k_cu_d1a8bdd9_1321404cuda3std6ranges3__45__cpo4prevE:
	.zero		1
	.type		_ZN41_INTERNAL_c6b0780b_4_k_cu_d1a8bdd9_1321404cuda3std6ranges3__45__cpo9iter_moveE,@object
	.size		_ZN41_INTERNAL_c6b0780b_4_k_cu_d1a8bdd9_1321404cuda3std6ranges3__45__cpo9iter_moveE,(_ZN41_INTERNAL_c6b0780b_4_k_cu_d1a8bdd9_1321406thrust24THRUST_300001_SM_1000_NS12placeholders2_2E - _ZN41_INTERNAL_c6b0780b_4_k_cu_d1a8bdd9_1321404cuda3std6ranges3__45__cpo9iter_moveE)
_ZN41_INTERNAL_c6b0780b_4_k_cu_d1a8bdd9_1321404cuda3std6ranges3__45__cpo9iter_moveE:
	.zero		1
	.type		_ZN41_INTERNAL_c6b0780b_4_k_cu_d1a8bdd9_1321406thrust24THRUST_300001_SM_1000_NS12placeholders2_2E,@object
	.size		_ZN41_INTERNAL_c6b0780b_4_k_cu_d1a8bdd9_1321406thrust24THRUST_300001_SM_1000_NS12placeholders2_2E,(_ZN41_INTERNAL_c6b0780b_4_k_cu_d1a8bdd9_1321406thrust24THRUST_300001_SM_1000_NS12placeholders2_4E - _ZN41_INTERNAL_c6b0780b_4_k_cu_d1a8bdd9_1321406thrust24THRUST_300001_SM_1000_NS12placeholders2_2E)
_ZN41_INTERNAL_c6b0780b_4_k_cu_d1a8bdd9_1321406thrust24THRUST_300001_SM_1000_NS12placeholders2_2E:
	.zero		1
	.type		_ZN41_INTERNAL_c6b0780b_4_k_cu_d1a8bdd9_1321406thrust24THRUST_300001_SM_1000_NS12placeholders2_4E,@object
	.size		_ZN41_INTERNAL_c6b0780b_4_k_cu_d1a8bdd9_1321406thrust24THRUST_300001_SM_1000_NS12placeholders2_4E,(_ZN41_INTERNAL_c6b0780b_4_k_cu_d1a8bdd9_1321404cuda3std3__45__cpo3endE - _ZN41_INTERNAL_c6b0780b_4_k_cu_d1a8bdd9_1321406thrust24THRUST_300001_SM_1000_NS12placeholders2_4E)
_ZN41_INTERNAL_c6b0780b_4_k_cu_d1a8bdd9_1321406thrust24THRUST_300001_SM_1000_NS12placeholders2_4E:
	.zero		1
	.type		_ZN41_INTERNAL_c6b0780b_4_k_cu_d1a8bdd9_1321404cuda3std3__45__cpo3endE,@object
	.size		_ZN41_INTERNAL_c6b0780b_4_k_cu_d1a8bdd9_1321404cuda3std3__45__cpo3endE,(_ZN41_INTERNAL_c6b0780b_4_k_cu_d1a8bdd9_1321404cuda3std6ranges3__45__cpo3endE - _ZN41_INTERNAL_c6b0780b_4_k_cu_d1a8bdd9_1321404cuda3std3__45__cpo3endE)
_ZN41_INTERNAL_c6b0780b_4_k_cu_d1a8bdd9_1321404cuda3std3__45__cpo3endE:
	.zero		1
	.type		_ZN41_INTERNAL_c6b0780b_4_k_cu_d1a8bdd9_1321404cuda3std6ranges3__45__cpo3endE,@object
	.size		_ZN41_INTERNAL_c6b0780b_4_k_cu_d1a8bdd9_1321404cuda3std6ranges3__45__cpo3endE,(_ZN41_INTERNAL_c6b0780b_4_k_cu_d1a8bdd9_1321404cuda3std3__419piecewise_constructE - _ZN41_INTERNAL_c6b0780b_4_k_cu_d1a8bdd9_1321404cuda3std6ranges3__45__cpo3endE)
_ZN41_INTERNAL_c6b0780b_4_k_cu_d1a8bdd9_1321404cuda3std6ranges3__45__cpo3endE:
	.zero		1
	.type		_ZN41_INTERNAL_c6b0780b_4_k_cu_d1a8bdd9_1321404cuda3std3__419piecewise_constructE,@object
	.size		_ZN41_INTERNAL_c6b0780b_4_k_cu_d1a8bdd9_1321404cuda3std3__419piecewise_constructE,(_ZN41_INTERNAL_c6b0780b_4_k_cu_d1a8bdd9_1321404cuda3std6ranges3__45__cpo5cdataE - _ZN41_INTERNAL_c6b0780b_4_k_cu_d1a8bdd9_1321404cuda3std3__419piecewise_constructE)
_ZN41_INTERNAL_c6b0780b_4_k_cu_d1a8bdd9_1321404cuda3std3__419piecewise_constructE:
	.zero		1
	.type		_ZN41_INTERNAL_c6b0780b_4_k_cu_d1a8bdd9_1321404cuda3std6ranges3__45__cpo5cdataE,@object
	.size		_ZN41_INTERNAL_c6b0780b_4_k_cu_d1a8bdd9_1321404cuda3std6ranges3__45__cpo5cdataE,(_ZN41_INTERNAL_c6b0780b_4_k_cu_d1a8bdd9_1321406thrust24THRUST_300001_SM_1000_NS12placeholders2_8E - _ZN41_INTERNAL_c6b0780b_4_k_cu_d1a8bdd9_1321404cuda3std6ranges3__45__cpo5cdataE)
_ZN41_INTERNAL_c6b0780b_4_k_cu_d1a8bdd9_1321404cuda3std6ranges3__45__cpo5cdataE:
	.zero		1
	.type		_ZN41_INTERNAL_c6b0780b_4_k_cu_d1a8bdd9_1321406thrust24THRUST_300001_SM_1000_NS12placeholders2_8E,@object
	.size		_ZN41_INTERNAL_c6b0780b_4_k_cu_d1a8bdd9_1321406thrust24THRUST_300001_SM_1000_NS12placeholders2_8E,(_ZN41_INTERNAL_c6b0780b_4_k_cu_d1a8bdd9_1321404cuda3std3__45__cpo4rendE - _ZN41_INTERNAL_c6b0780b_4_k_cu_d1a8bdd9_1321406thrust24THRUST_300001_SM_1000_NS12placeholders2_8E)
_ZN41_INTERNAL_c6b0780b_4_k_cu_d1a8bdd9_1321406thrust24THRUST_300001_SM_1000_NS12placeholders2_8E:
	.zero		1
	.type		_ZN41_INTERNAL_c6b0780b_4_k_cu_d1a8bdd9_1321404cuda3std3__45__cpo4rendE,@object
	.size		_ZN41_INTERNAL_c6b0780b_4_k_cu_d1a8bdd9_1321404cuda3std3__45__cpo4rendE,(_ZN41_INTERNAL_c6b0780b_4_k_cu_d1a8bdd9_1321404cuda3std6ranges3__45__cpo9iter_swapE - _ZN41_INTERNAL_c6b0780b_4_k_cu_d1a8bdd9_1321404cuda3std3__45__cpo4rendE)
_ZN41_INTERNAL_c6b0780b_4_k_cu_d1a8bdd9_1321404cuda3std3__45__cpo4rendE:
	.zero		1
	.type		_ZN41_INTERNAL_c6b0780b_4_k_cu_d1a8bdd9_1321404cuda3std6ranges3__45__cpo9iter_swapE,@object
	.size		_ZN41_INTERNAL_c6b0780b_4_k_cu_d1a8bdd9_1321404cuda3std6ranges3__45__cpo9iter_swapE,(_ZN41_INTERNAL_c6b0780b_4_k_cu_d1a8bdd9_1321404cuda3std3__48unexpectE - _ZN41_INTERNAL_c6b0780b_4_k_cu_d1a8bdd9_1321404cuda3std6ranges3__45__cpo9iter_swapE)
_ZN41_INTERNAL_c6b0780b_4_k_cu_d1a8bdd9_1321404cuda3std6ranges3__45__cpo9iter_swapE:
	.zero		1
	.type		_ZN41_INTERNAL_c6b0780b_4_k_cu_d1a8bdd9_1321404cuda3std3__48unexpectE,@object
	.size		_ZN41_INTERNAL_c6b0780b_4_k_cu_d1a8bdd9_1321404cuda3std3__48unexpectE,(_ZN41_INTERNAL_c6b0780b_4_k_cu_d1a8bdd9_1321406thrust24THRUST_300001_SM_1000_NS6system6detail10sequential3seqE - _ZN41_INTERNAL_c6b0780b_4_k_cu_d1a8bdd9_1321404cuda3std3__48unexpectE)
_ZN41_INTERNAL_c6b0780b_4_k_cu_d1a8bdd9_1321404cuda3std3__48unexpectE:
	.zero		1
	.type		_ZN41_INTERNAL_c6b0780b_4_k_cu_d1a8bdd9_1321406thrust24THRUST_300001_SM_1000_NS6system6detail10sequential3seqE,@object
	.size		_ZN41_INTERNAL_c6b0780b_4_k_cu_d1a8bdd9_1321406thrust24THRUST_300001_SM_1000_NS6system6detail10sequential3seqE,(.L_29 - _ZN41_INTERNAL_c6b0780b_4_k_cu_d1a8bdd9_1321406thrust24THRUST_300001_SM_1000_NS6system6detail10sequential3seqE)
_ZN41_INTERNAL_c6b0780b_4_k_cu_d1a8bdd9_1321406thrust24THRUST_300001_SM_1000_NS6system6detail10sequential3seqE:
	.zero		1
.L_29:


//--------------------- .nv.constant0._ZN3cub18CUB_300001_SM_10006detail11EmptyKernelIvEEvv --------------------------
	.section	.nv.constant0._ZN3cub18CUB_300001_SM_10006detail11EmptyKernelIvEEvv,"a",@progbits
	.sectionflags	@""
	.align	4
.nv.constant0._ZN3cub18CUB_300001_SM_10006detail11EmptyKernelIvEEvv:
	.zero		896


//--------------------- SYMBOLS --------------------------

	.type		.nv.reservedSmem.offset0,@object
	.size		.nv.reservedSmem.offset0,0x4
